//
// Generated by NVIDIA NVVM Compiler
//
// Compiler Build ID: CL-36424714
// Cuda compilation tools, release 13.0, V13.0.88
// Based on NVVM 20.0.0
//

.version 9.0
.target sm_100
.address_size 64

	// .globl	_Z20sgemm_GMEMcoalescingILj32EEviiifPKfS1_fPf

.visible .entry _Z20sgemm_GMEMcoalescingILj32EEviiifPKfS1_fPf(
	.param .u32 _Z20sgemm_GMEMcoalescingILj32EEviiifPKfS1_fPf_param_0,
	.param .u32 _Z20sgemm_GMEMcoalescingILj32EEviiifPKfS1_fPf_param_1,
	.param .u32 _Z20sgemm_GMEMcoalescingILj32EEviiifPKfS1_fPf_param_2,
	.param .f32 _Z20sgemm_GMEMcoalescingILj32EEviiifPKfS1_fPf_param_3,
	.param .u64 .ptr .align 1 _Z20sgemm_GMEMcoalescingILj32EEviiifPKfS1_fPf_param_4,
	.param .u64 .ptr .align 1 _Z20sgemm_GMEMcoalescingILj32EEviiifPKfS1_fPf_param_5,
	.param .f32 _Z20sgemm_GMEMcoalescingILj32EEviiifPKfS1_fPf_param_6,
	.param .u64 .ptr .align 1 _Z20sgemm_GMEMcoalescingILj32EEviiifPKfS1_fPf_param_7
)
{
	.reg .pred 	%p<13>;
	.reg .b32 	%r<100>;
	.reg .b32 	%f<73>;
	.reg .b64 	%rd<70>;

	ld.param.u32 	%r46, [_Z20sgemm_GMEMcoalescingILj32EEviiifPKfS1_fPf_param_0];
	ld.param.u32 	%r47, [_Z20sgemm_GMEMcoalescingILj32EEviiifPKfS1_fPf_param_1];
	ld.param.u32 	%r45, [_Z20sgemm_GMEMcoalescingILj32EEviiifPKfS1_fPf_param_2];
	ld.param.f32 	%f13, [_Z20sgemm_GMEMcoalescingILj32EEviiifPKfS1_fPf_param_3];
	ld.param.u64 	%rd4, [_Z20sgemm_GMEMcoalescingILj32EEviiifPKfS1_fPf_param_4];
	ld.param.u64 	%rd5, [_Z20sgemm_GMEMcoalescingILj32EEviiifPKfS1_fPf_param_5];
	ld.param.f32 	%f14, [_Z20sgemm_GMEMcoalescingILj32EEviiifPKfS1_fPf_param_6];
	cvta.to.global.u64 	%rd1, %rd5;
	cvta.to.global.u64 	%rd2, %rd4;
	mov.u32 	%r48, %ctaid.x;
	shl.b32 	%r49, %r48, 5;
	mov.u32 	%r50, %tid.x;
	shr.u32 	%r51, %r50, 5;
	or.b32  	%r1, %r49, %r51;
	mov.u32 	%r52, %ctaid.y;
	shl.b32 	%r2, %r52, 5;
	and.b32  	%r3, %r50, 31;
	or.b32  	%r53, %r2, %r3;
	setp.ge.u32 	%p1, %r1, %r46;
	setp.ge.u32 	%p2, %r53, %r47;
	or.pred  	%p3, %p1, %p2;
	@%p3 bra 	$L__BB0_14;
	setp.lt.s32 	%p4, %r45, 1;
	mov.f32 	%f72, 0f00000000;
	@%p4 bra 	$L__BB0_13;
	mul.lo.s32 	%r5, %r45, %r1;
	and.b32  	%r6, %r45, 7;
	setp.lt.u32 	%p5, %r45, 8;
	mov.f32 	%f72, 0f00000000;
	mov.b32 	%r98, 0;
	@%p5 bra 	$L__BB0_5;
	and.b32  	%r98, %r45, 2147483640;
	neg.s32 	%r96, %r98;
	add.s32 	%r55, %r47, %r2;
	add.s32 	%r95, %r55, %r3;
	shl.b32 	%r10, %r47, 3;
	shl.b32 	%r56, %r47, 1;
	add.s32 	%r57, %r2, %r56;
	add.s32 	%r94, %r57, %r3;
	mad.lo.s32 	%r58, %r47, 3, %r2;
	add.s32 	%r93, %r58, %r3;
	shl.b32 	%r59, %r47, 2;
	add.s32 	%r60, %r2, %r59;
	add.s32 	%r92, %r60, %r3;
	mad.lo.s32 	%r61, %r47, 5, %r2;
	add.s32 	%r91, %r61, %r3;
	mad.lo.s32 	%r62, %r47, 6, %r2;
	add.s32 	%r90, %r62, %r3;
	mad.lo.s32 	%r63, %r47, 7, %r2;
	add.s32 	%r89, %r63, %r3;
	add.s32 	%r87, %r5, 3;
	mov.f32 	%f72, 0f00000000;
	mov.u32 	%r88, %r53;
$L__BB0_4:
	.pragma "nounroll";
	add.s32 	%r64, %r87, -3;
	mul.wide.u32 	%rd6, %r64, 4;
	add.s64 	%rd7, %rd2, %rd6;
	ld.global.f32 	%f19, [%rd7];
	mul.wide.u32 	%rd8, %r88, 4;
	add.s64 	%rd9, %rd1, %rd8;
	ld.global.f32 	%f20, [%rd9];
	fma.rn.f32 	%f21, %f19, %f20, %f72;
	add.s32 	%r65, %r87, -2;
	mul.wide.u32 	%rd10, %r65, 4;
	add.s64 	%rd11, %rd2, %rd10;
	ld.global.f32 	%f22, [%rd11];
	mul.wide.u32 	%rd12, %r95, 4;
	add.s64 	%rd13, %rd1, %rd12;
	ld.global.f32 	%f23, [%rd13];
	fma.rn.f32 	%f24, %f22, %f23, %f21;
	add.s32 	%r66, %r87, -1;
	mul.wide.u32 	%rd14, %r66, 4;
	add.s64 	%rd15, %rd2, %rd14;
	ld.global.f32 	%f25, [%rd15];
	mul.wide.u32 	%rd16, %r94, 4;
	add.s64 	%rd17, %rd1, %rd16;
	ld.global.f32 	%f26, [%rd17];
	fma.rn.f32 	%f27, %f25, %f26, %f24;
	add.s32 	%r67, %r87, 4;
	mul.wide.u32 	%rd18, %r87, 4;
	add.s64 	%rd19, %rd2, %rd18;
	ld.global.f32 	%f28, [%rd19];
	mul.wide.u32 	%rd20, %r93, 4;
	add.s64 	%rd21, %rd1, %rd20;
	ld.global.f32 	%f29, [%rd21];
	fma.rn.f32 	%f30, %f28, %f29, %f27;
	add.s32 	%r68, %r87, 1;
	mul.wide.u32 	%rd22, %r68, 4;
	add.s64 	%rd23, %rd2, %rd22;
	ld.global.f32 	%f31, [%rd23];
	mul.wide.u32 	%rd24, %r92, 4;
	add.s64 	%rd25, %rd1, %rd24;
	ld.global.f32 	%f32, [%rd25];
	fma.rn.f32 	%f33, %f31, %f32, %f30;
	add.s32 	%r69, %r87, 2;
	mul.wide.u32 	%rd26, %r69, 4;
	add.s64 	%rd27, %rd2, %rd26;
	ld.global.f32 	%f34, [%rd27];
	mul.wide.u32 	%rd28, %r91, 4;
	add.s64 	%rd29, %rd1, %rd28;
	ld.global.f32 	%f35, [%rd29];
	fma.rn.f32 	%f36, %f34, %f35, %f33;
	add.s32 	%r70, %r87, 3;
	mul.wide.u32 	%rd30, %r70, 4;
	add.s64 	%rd31, %rd2, %rd30;
	ld.global.f32 	%f37, [%rd31];
	mul.wide.u32 	%rd32, %r90, 4;
	add.s64 	%rd33, %rd1, %rd32;
	ld.global.f32 	%f38, [%rd33];
	fma.rn.f32 	%f39, %f37, %f38, %f36;
	mul.wide.u32 	%rd34, %r67, 4;
	add.s64 	%rd35, %rd2, %rd34;
	ld.global.f32 	%f40, [%rd35];
	mul.wide.u32 	%rd36, %r89, 4;
	add.s64 	%rd37, %rd1, %rd36;
	ld.global.f32 	%f41, [%rd37];
	fma.rn.f32 	%f72, %f40, %f41, %f39;
	add.s32 	%r96, %r96, 8;
	add.s32 	%r95, %r95, %r10;
	add.s32 	%r94, %r94, %r10;
	add.s32 	%r93, %r93, %r10;
	add.s32 	%r92, %r92, %r10;
	add.s32 	%r91, %r91, %r10;
	add.s32 	%r90, %r90, %r10;
	add.s32 	%r89, %r89, %r10;
	add.s32 	%r88, %r88, %r10;
	add.s32 	%r87, %r87, 8;
	setp.ne.s32 	%p6, %r96, 0;
	@%p6 bra 	$L__BB0_4;
$L__BB0_5:
	setp.eq.s32 	%p7, %r6, 0;
	@%p7 bra 	$L__BB0_13;
	and.b32  	%r39, %r45, 3;
	setp.lt.u32 	%p8, %r6, 4;
	@%p8 bra 	$L__BB0_8;
	add.s32 	%r71, %r98, %r5;
	mul.wide.u32 	%rd38, %r71, 4;
	add.s64 	%rd39, %rd2, %rd38;
	ld.global.f32 	%f43, [%rd39];
	mad.lo.s32 	%r72, %r98, %r47, %r53;
	mul.wide.u32 	%rd40, %r72, 4;
	add.s64 	%rd41, %rd1, %rd40;
	ld.global.f32 	%f44, [%rd41];
	fma.rn.f32 	%f45, %f43, %f44, %f72;
	add.s32 	%r73, %r71, 1;
	mul.wide.u32 	%rd42, %r73, 4;
	add.s64 	%rd43, %rd2, %rd42;
	ld.global.f32 	%f46, [%rd43];
	add.s32 	%r74, %r72, %r47;
	mul.wide.u32 	%rd44, %r74, 4;
	add.s64 	%rd45, %rd1, %rd44;
	ld.global.f32 	%f47, [%rd45];
	fma.rn.f32 	%f48, %f46, %f47, %f45;
	add.s32 	%r75, %r71, 2;
	mul.wide.u32 	%rd46, %r75, 4;
	add.s64 	%rd47, %rd2, %rd46;
	ld.global.f32 	%f49, [%rd47];
	add.s32 	%r76, %r74, %r47;
	mul.wide.u32 	%rd48, %r76, 4;
	add.s64 	%rd49, %rd1, %rd48;
	ld.global.f32 	%f50, [%rd49];
	fma.rn.f32 	%f51, %f49, %f50, %f48;
	add.s32 	%r77, %r71, 3;
	mul.wide.u32 	%rd50, %r77, 4;
	add.s64 	%rd51, %rd2, %rd50;
	ld.global.f32 	%f52, [%rd51];
	add.s32 	%r78, %r76, %r47;
	mul.wide.u32 	%rd52, %r78, 4;
	add.s64 	%rd53, %rd1, %rd52;
	ld.global.f32 	%f53, [%rd53];
	fma.rn.f32 	%f72, %f52, %f53, %f51;
	add.s32 	%r98, %r98, 4;
$L__BB0_8:
	setp.eq.s32 	%p9, %r39, 0;
	@%p9 bra 	$L__BB0_13;
	setp.eq.s32 	%p10, %r39, 1;
	@%p10 bra 	$L__BB0_11;
	add.s32 	%r79, %r98, %r5;
	mul.wide.u32 	%rd54, %r79, 4;
	add.s64 	%rd55, %rd2, %rd54;
	ld.global.f32 	%f55, [%rd55];
	mad.lo.s32 	%r80, %r98, %r47, %r53;
	mul.wide.u32 	%rd56, %r80, 4;
	add.s64 	%rd57, %rd1, %rd56;
	ld.global.f32 	%f56, [%rd57];
	fma.rn.f32 	%f57, %f55, %f56, %f72;
	add.s32 	%r81, %r79, 1;
	mul.wide.u32 	%rd58, %r81, 4;
	add.s64 	%rd59, %rd2, %rd58;
	ld.global.f32 	%f58, [%rd59];
	add.s32 	%r82, %r80, %r47;
	mul.wide.u32 	%rd60, %r82, 4;
	add.s64 	%rd61, %rd1, %rd60;
	ld.global.f32 	%f59, [%rd61];
	fma.rn.f32 	%f72, %f58, %f59, %f57;
	add.s32 	%r98, %r98, 2;
$L__BB0_11:
	and.b32  	%r83, %r45, 1;
	setp.eq.b32 	%p11, %r83, 1;
	not.pred 	%p12, %p11;
	@%p12 bra 	$L__BB0_13;
	add.s32 	%r84, %r98, %r5;
	mul.wide.u32 	%rd62, %r84, 4;
	add.s64 	%rd63, %rd2, %rd62;
	ld.global.f32 	%f60, [%rd63];
	mad.lo.s32 	%r85, %r98, %r47, %r53;
	mul.wide.u32 	%rd64, %r85, 4;
	add.s64 	%rd65, %rd1, %rd64;
	ld.global.f32 	%f61, [%rd65];
	fma.rn.f32 	%f72, %f60, %f61, %f72;
$L__BB0_13:
	ld.param.u64 	%rd69, [_Z20sgemm_GMEMcoalescingILj32EEviiifPKfS1_fPf_param_7];
	mad.lo.s32 	%r86, %r47, %r1, %r53;
	cvta.to.global.u64 	%rd66, %rd69;
	mul.wide.u32 	%rd67, %r86, 4;
	add.s64 	%rd68, %rd66, %rd67;
	ld.global.f32 	%f62, [%rd68];
	mul.f32 	%f63, %f14, %f62;
	fma.rn.f32 	%f64, %f13, %f72, %f63;
	st.global.f32 	[%rd68], %f64;
$L__BB0_14:
	ret;

}


// ===== COMPILED SASS (sm_100) =====

	.target	sm_100

	.elftype	@"ET_EXEC"


//--------------------- .note.nv.tkinfo           --------------------------
	.section	.note.nv.tkinfo,"",@"SHT_NOTE"
	.sectionflags	@"SHF_NOTE_NV_TKINFO"
	.tkinfo
        /*0018*/ 	.word	0x00000002
        /*0030*/ 	.string	""
        /*0030*/ 	.string	"ptxas"
        /*0030*/ 	.string	"Cuda compilation tools, release 13.0, V13.0.88"
        /*0030*/ 	.string	"Build cuda_13.0.r13.0/compiler.36424714_0"
        /*0030*/ 	.string	"-arch sm_100 -m 64 "



//--------------------- .note.nv.cuinfo           --------------------------
	.section	.note.nv.cuinfo,"",@"SHT_NOTE"
	.sectionflags	@"SHF_NOTE_NV_CUINFO"
        /*0018*/ 	.short	0x0002
        /*001a*/ 	.short	0x0064
        /*001c*/ 	.short	0x0082
	.zero		2


//--------------------- .nv.info                  --------------------------
	.section	.nv.info,"",@"SHT_CUDA_INFO"
	.align	4


	//----- nvinfo : EIATTR_REGCOUNT
	.align		4
        /*0000*/ 	.byte	0x04, 0x2f
        /*0002*/ 	.short	(.L_1 - .L_0)
	.align		4
.L_0:
        /*0004*/ 	.word	index@(_Z20sgemm_GMEMcoalescingILj32EEviiifPKfS1_fPf)
        /*0008*/ 	.word	0x00000020


	//----- nvinfo : EIATTR_FRAME_SIZE
	.align		4
.L_1:
        /*000c*/ 	.byte	0x04, 0x11
        /*000e*/ 	.short	(.L_3 - .L_2)
	.align		4
.L_2:
        /*0010*/ 	.word	index@(_Z20sgemm_GMEMcoalescingILj32EEviiifPKfS1_fPf)
        /*0014*/ 	.word	0x00000000


	//----- nvinfo : EIATTR_MIN_STACK_SIZE
	.align		4
.L_3:
        /*0018*/ 	.byte	0x04, 0x12
        /*001a*/ 	.short	(.L_5 - .L_4)
	.align		4
.L_4:
        /*001c*/ 	.word	index@(_Z20sgemm_GMEMcoalescingILj32EEviiifPKfS1_fPf)
        /*0020*/ 	.word	0x00000000
.L_5:


//--------------------- .nv.compat                --------------------------
	.section	.nv.compat,"",@"SHT_CUDA_COMPAT_INFO"
	.align	4
        /*0000*/ 	.byte	0x02, 0x09, 0x00, 0x00, 0x02, 0x02, 0x01, 0x00, 0x02, 0x05, 0x05, 0x00, 0x03, 0x07, 0x01, 0x01
        /*0010*/ 	.byte	0x02, 0x03, 0x00, 0x00, 0x02, 0x06, 0x01, 0x00, 0x04, 0x0b, 0x08, 0x00, 0x09, 0x00, 0x00, 0x00
        /*0020*/ 	.byte	0x00, 0x00, 0x00, 0x00


//--------------------- .nv.info._Z20sgemm_GMEMcoalescingILj32EEviiifPKfS1_fPf --------------------------
	.section	.nv.info._Z20sgemm_GMEMcoalescingILj32EEviiifPKfS1_fPf,"",@"SHT_CUDA_INFO"
	.sectionflags	@""
	.align	4


	//----- nvinfo : EIATTR_CUDA_API_VERSION
	.align		4
        /*0000*/ 	.byte	0x04, 0x37
        /*0002*/ 	.short	(.L_7 - .L_6)
.L_6:
        /*0004*/ 	.word	0x00000082


	//----- nvinfo : EIATTR_KPARAM_INFO
	.align		4
.L_7:
        /*0008*/ 	.byte	0x04, 0x17
        /*000a*/ 	.short	(.L_9 - .L_8)
.L_8:
        /*000c*/ 	.word	0x00000000
        /*0010*/ 	.short	0x0007
        /*0012*/ 	.short	0x0028
        /*0014*/ 	.byte	0x00, 0xf5, 0x21, 0x00


	//----- nvinfo : EIATTR_KPARAM_INFO
	.align		4
.L_9:
        /*0018*/ 	.byte	0x04, 0x17
        /*001a*/ 	.short	(.L_11 - .L_10)
.L_10:
        /*001c*/ 	.word	0x00000000
        /*0020*/ 	.short	0x0006
        /*0022*/ 	.short	0x0020
        /*0024*/ 	.byte	0x00, 0xf0, 0x11, 0x00


	//----- nvinfo : EIATTR_KPARAM_INFO
	.align		4
.L_11:
        /*0028*/ 	.byte	0x04, 0x17
        /*002a*/ 	.short	(.L_13 - .L_12)
.L_12:
        /*002c*/ 	.word	0x00000000
        /*0030*/ 	.short	0x0005
        /*0032*/ 	.short	0x0018
        /*0034*/ 	.byte	0x00, 0xf5, 0x21, 0x00


	//----- nvinfo : EIATTR_KPARAM_INFO
	.align		4
.L_13:
        /*0038*/ 	.byte	0x04, 0x17
        /*003a*/ 	.short	(.L_15 - .L_14)
.L_14:
        /*003c*/ 	.word	0x00000000
        /*0040*/ 	.short	0x0004
        /*0042*/ 	.short	0x0010
        /*0044*/ 	.byte	0x00, 0xf5, 0x21, 0x00


	//----- nvinfo : EIATTR_KPARAM_INFO
	.align		4
.L_15:
        /*0048*/ 	.byte	0x04, 0x17
        /*004a*/ 	.short	(.L_17 - .L_16)
.L_16:
        /*004c*/ 	.word	0x00000000
        /*0050*/ 	.short	0x0003
        /*0052*/ 	.short	0x000c
        /*0054*/ 	.byte	0x00, 0xf0, 0x11, 0x00


	//----- nvinfo : EIATTR_KPARAM_INFO
	.align		4
.L_17:
        /*0058*/ 	.byte	0x04, 0x17
        /*005a*/ 	.short	(.L_19 - .L_18)
.L_18:
        /*005c*/ 	.word	0x00000000
        /*0060*/ 	.short	0x0002
        /*0062*/ 	.short	0x0008
        /*0064*/ 	.byte	0x00, 0xf0, 0x11, 0x00


	//----- nvinfo : EIATTR_KPARAM_INFO
	.align		4
.L_19:
        /*0068*/ 	.byte	0x04, 0x17
        /*006a*/ 	.short	(.L_21 - .L_20)
.L_20:
        /*006c*/ 	.word	0x00000000
        /*0070*/ 	.short	0x0001
        /*0072*/ 	.short	0x0004
        /*0074*/ 	.byte	0x00, 0xf0, 0x11, 0x00


	//----- nvinfo : EIATTR_KPARAM_INFO
	.align		4
.L_21:
        /*0078*/ 	.byte	0x04, 0x17
        /*007a*/ 	.short	(.L_23 - .L_22)
.L_22:
        /*007c*/ 	.word	0x00000000
        /*0080*/ 	.short	0x0000
        /*0082*/ 	.short	0x0000
        /*0084*/ 	.byte	0x00, 0xf0, 0x11, 0x00


	//----- nvinfo : EIATTR_SPARSE_MMA_MASK
	.align		4
.L_23:
        /*0088*/ 	.byte	0x03, 0x50
        /*008a*/ 	.short	0x0000


	//----- nvinfo : EIATTR_MAXREG_COUNT
	.align		4
        /*008c*/ 	.byte	0x03, 0x1b
        /*008e*/ 	.short	0x00ff


	//----- nvinfo : EIATTR_MERCURY_ISA_VERSION
	.align		4
        /*0090*/ 	.byte	0x03, 0x5f
        /*0092*/ 	.short	0x0101


	//----- nvinfo : EIATTR_VRC_CTA_INIT_COUNT
	.align		4
        /*0094*/ 	.byte	0x02, 0x4a
	.zero		1
	.zero		1


	//----- nvinfo : EIATTR_EXIT_INSTR_OFFSETS
	.align		4
        /*0098*/ 	.byte	0x04, 0x1c
        /*009a*/ 	.short	(.L_25 - .L_24)


	//   ....[0]....
.L_24:
        /*009c*/ 	.word	0x000000c0


	//   ....[1]....
        /*00a0*/ 	.word	0x00000b30


	//----- nvinfo : EIATTR_CBANK_PARAM_SIZE
	.align		4
.L_25:
        /*00a4*/ 	.byte	0x03, 0x19
        /*00a6*/ 	.short	0x0030


	//----- nvinfo : EIATTR_PARAM_CBANK
	.align		4
        /*00a8*/ 	.byte	0x04, 0x0a
        /*00aa*/ 	.short	(.L_27 - .L_26)
	.align		4
.L_26:
        /*00ac*/ 	.word	index@(.nv.constant0._Z20sgemm_GMEMcoalescingILj32EEviiifPKfS1_fPf)
        /*00b0*/ 	.short	0x0380
        /*00b2*/ 	.short	0x0030


	//----- nvinfo : EIATTR_SW_WAR
	.align		4
.L_27:
        /*00b4*/ 	.byte	0x04, 0x36
        /*00b6*/ 	.short	(.L_29 - .L_28)
.L_28:
        /*00b8*/ 	.word	0x00000008
.L_29:


//--------------------- .nv.callgraph             --------------------------
	.section	.nv.callgraph,"",@"SHT_CUDA_CALLGRAPH"
	.align	4
	.sectionentsize	8
	.align		4
        /*0000*/ 	.word	0x00000000
	.align		4
        /*0004*/ 	.word	0xffffffff
	.align		4
        /*0008*/ 	.word	0x00000000
	.align		4
        /*000c*/ 	.word	0xfffffffe
	.align		4
        /*0010*/ 	.word	0x00000000
	.align		4
        /*0014*/ 	.word	0xfffffffd
	.align		4
        /*0018*/ 	.word	0x00000000
	.align		4
        /*001c*/ 	.word	0xfffffffc


//--------------------- .text._Z20sgemm_GMEMcoalescingILj32EEviiifPKfS1_fPf --------------------------
	.section	.text._Z20sgemm_GMEMcoalescingILj32EEviiifPKfS1_fPf,"ax",@progbits
	.align	128
        .global         _Z20sgemm_GMEMcoalescingILj32EEviiifPKfS1_fPf
        .type           _Z20sgemm_GMEMcoalescingILj32EEviiifPKfS1_fPf,@function
        .size           _Z20sgemm_GMEMcoalescingILj32EEviiifPKfS1_fPf,(.L_x_5 - _Z20sgemm_GMEMcoalescingILj32EEviiifPKfS1_fPf)
        .other          _Z20sgemm_GMEMcoalescingILj32EEviiifPKfS1_fPf,@"STO_CUDA_ENTRY STV_DEFAULT"
_Z20sgemm_GMEMcoalescingILj32EEviiifPKfS1_fPf:
.text._Z20sgemm_GMEMcoalescingILj32EEviiifPKfS1_fPf:
[----:B------:R-:W-:Y:S01]  /*0000*/  LDC R1, c[0x0][0x37c] ;  /* 0x0000df00ff017b82 */ /* 0x000fe20000000800 */
[----:B------:R-:W0:Y:S07]  /*0010*/  S2R R16, SR_CTAID.Y ;  /* 0x0000000000107919 */ /* 0x000e2e0000002600 */
[----:B------:R-:W1:Y:S01]  /*0020*/  S2UR UR4, SR_CTAID.X ;  /* 0x00000000000479c3 */ /* 0x000e620000002500 */
[----:B------:R-:W2:Y:S07]  /*0030*/  S2R R9, SR_TID.X ;  /* 0x0000000000097919 */ /* 0x000eae0000002100 */
[----:B------:R-:W3:Y:S01]  /*0040*/  LDC.64 R4, c[0x0][0x380] ;  /* 0x0000e000ff047b82 */ /* 0x000ee20000000a00 */
[----:B-1----:R-:W-:Y:S01]  /*0050*/  USHF.L.U32 UR4, UR4, 0x5, URZ ;  /* 0x0000000504047899 */ /* 0x002fe200080006ff */
[----:B0-----:R-:W-:-:S02]  /*0060*/  SHF.L.U32 R16, R16, 0x5, RZ ;  /* 0x0000000510107819 */ /* 0x001fc400000006ff */
[--C-:B--2---:R-:W-:Y:S02]  /*0070*/  SHF.R.U32.HI R3, RZ, 0x5, R9.reuse ;  /* 0x00000005ff037819 */ /* 0x104fe40000011609 */
[----:B------:R-:W-:Y:S02]  /*0080*/  LOP3.LUT R0, R16, 0x1f, R9, 0xf8, !PT ;  /* 0x0000001f10007812 */ /* 0x000fe400078ef809 */
[----:B------:R-:W-:Y:S02]  /*0090*/  LOP3.LUT R3, R3, UR4, RZ, 0xfc, !PT ;  /* 0x0000000403037c12 */ /* 0x000fe4000f8efcff */
[----:B---3--:R-:W-:-:S04]  /*00a0*/  ISETP.GE.U32.AND P0, PT, R0, R5, PT ;  /* 0x000000050000720c */ /* 0x008fc80003f06070 */
[----:B------:R-:W-:-:S13]  /*00b0*/  ISETP.GE.U32.OR P0, PT, R3, R4, P0 ;  /* 0x000000040300720c */ /* 0x000fda0000706470 */
[----:B------:R-:W-:Y:S05]  /*00c0*/  @P0 EXIT ;  /* 0x000000000000094d */ /* 0x000fea0003800000 */
[----:B------:R-:W0:Y:S01]  /*00d0*/  LDC R2, c[0x0][0x388] ;  /* 0x0000e200ff027b82 */ /* 0x000e220000000800 */
[----:B------:R-:W1:Y:S01]  /*00e0*/  LDCU.64 UR4, c[0x0][0x358] ;  /* 0x00006b00ff0477ac */ /* 0x000e620008000a00 */
[----:B------:R-:W-:Y:S01]  /*00f0*/  HFMA2 R25, -RZ, RZ, 0, 0 ;  /* 0x00000000ff197431 */ /* 0x000fe200000001ff */
[----:B0-----:R-:W-:-:S13]  /*0100*/  ISETP.GE.AND P0, PT, R2, 0x1, PT ;  /* 0x000000010200780c */ /* 0x001fda0003f06270 */
[----:B-1----:R-:W-:Y:S05]  /*0110*/  @!P0 BRA `(.L_x_0) ;  /* 0x0000000800608947 */ /* 0x002fea0003800000 */
[C---:B------:R-:W-:Y:S02]  /*0120*/  ISETP.GE.U32.AND P1, PT, R2.reuse, 0x8, PT ;  /* 0x000000080200780c */ /* 0x040fe40003f26070 */
[----:B------:R-:W-:Y:S02]  /*0130*/  LOP3.LUT R6, R2, 0x7, RZ, 0xc0, !PT ;  /* 0x0000000702067812 */ /* 0x000fe400078ec0ff */
[----:B------:R-:W-:Y:S02]  /*0140*/  MOV R25, RZ ;  /* 0x000000ff00197202 */ /* 0x000fe40000000f00 */
[----:B------:R-:W-:Y:S02]  /*0150*/  ISETP.NE.AND P0, PT, R6, RZ, PT ;  /* 0x000000ff0600720c */ /* 0x000fe40003f05270 */
[----:B------:R-:W-:-:S05]  /*0160*/  MOV R7, RZ ;  /* 0x000000ff00077202 */ /* 0x000fca0000000f00 */
[----:B------:R-:W-:Y:S06]  /*0170*/  @!P1 BRA `(.L_x_1) ;  /* 0x0000000400409947 */ /* 0x000fec0003800000 */
[----:B------:R-:W-:Y:S01]  /*0180*/  LOP3.LUT R9, R9, 0x1f, RZ, 0xc0, !PT ;  /* 0x0000001f09097812 */ /* 0x000fe200078ec0ff */
[C-C-:B------:R-:W-:Y:S01]  /*0190*/  IMAD R8, R5.reuse, 0x3, R16.reuse ;  /* 0x0000000305087824 */ /* 0x140fe200078e0210 */
[CC--:B------:R-:W-:Y:S01]  /*01a0*/  LEA R4, R5.reuse, R16.reuse, 0x1 ;  /* 0x0000001005047211 */ /* 0x0c0fe200078e08ff */
[C-C-:B------:R-:W-:Y:S01]  /*01b0*/  IMAD R12, R5.reuse, 0x5, R16.reuse ;  /* 0x00000005050c7824 */ /* 0x140fe200078e0210 */
[C---:B------:R-:W-:Y:S01]  /*01c0*/  LEA R10, R5.reuse, R16, 0x2 ;  /* 0x00000010050a7211 */ /* 0x040fe200078e10ff */
[C-C-:B------:R-:W-:Y:S01]  /*01d0*/  IMAD R14, R5.reuse, 0x6, R16.reuse ;  /* 0x00000006050e7824 */ /* 0x140fe200078e0210 */
[----:B------:R-:W-:Y:S01]  /*01e0*/  LOP3.LUT R7, R2, 0x7ffffff8, RZ, 0xc0, !PT ;  /* 0x7ffffff802077812 */ /* 0x000fe200078ec0ff */
[----:B------:R-:W-:Y:S01]  /*01f0*/  IMAD R18, R5, 0x7, R16 ;  /* 0x0000000705127824 */ /* 0x000fe200078e0210 */
[----:B------:R-:W-:Y:S01]  /*0200*/  IADD3 R11, PT, PT, R9, R4, RZ ;  /* 0x00000004090b7210 */ /* 0x000fe20007ffe0ff */
[----:B------:R-:W-:Y:S01]  /*0210*/  IMAD R15, R3, R2, 0x3 ;  /* 0x00000003030f7424 */ /* 0x000fe200078e0202 */
[----:B------:R-:W-:-:S02]  /*0220*/  IADD3 R8, PT, PT, R9, R8, RZ ;  /* 0x0000000809087210 */ /* 0x000fc40007ffe0ff */
[C---:B------:R-:W-:Y:S02]  /*0230*/  IADD3 R10, PT, PT, R9.reuse, R10, RZ ;  /* 0x0000000a090a7210 */ /* 0x040fe40007ffe0ff */
[C---:B------:R-:W-:Y:S02]  /*0240*/  IADD3 R12, PT, PT, R9.reuse, R12, RZ ;  /* 0x0000000c090c7210 */ /* 0x040fe40007ffe0ff */
[C---:B------:R-:W-:Y:S02]  /*0250*/  IADD3 R14, PT, PT, R9.reuse, R14, RZ ;  /* 0x0000000e090e7210 */ /* 0x040fe40007ffe0ff */
[C---:B------:R-:W-:Y:S02]  /*0260*/  IADD3 R4, PT, PT, R9.reuse, R5, R16 ;  /* 0x0000000509047210 */ /* 0x040fe40007ffe010 */
[----:B------:R-:W-:Y:S02]  /*0270*/  IADD3 R9, PT, PT, R9, R18, RZ ;  /* 0x0000001209097210 */ /* 0x000fe40007ffe0ff */
[----:B------:R-:W-:-:S02]  /*0280*/  MOV R25, RZ ;  /* 0x000000ff00197202 */ /* 0x000fc40000000f00 */
[----:B------:R-:W-:Y:S02]  /*0290*/  MOV R13, R0 ;  /* 0x00000000000d7202 */ /* 0x000fe40000000f00 */
[----:B------:R-:W-:-:S07]  /*02a0*/  IADD3 R24, PT, PT, -R7, RZ, RZ ;  /* 0x000000ff07187210 */ /* 0x000fce0007ffe1ff */
.L_x_2:
[----:B------:R-:W0:Y:S01]  /*02b0*/  LDC.64 R20, c[0x0][0x390] ;  /* 0x0000e400ff147b82 */ /* 0x000e220000000a00 */
[----:B------:R-:W-:-:S07]  /*02c0*/  IADD3 R23, PT, PT, R15, -0x3, RZ ;  /* 0xfffffffd0f177810 */ /* 0x000fce0007ffe0ff */
[----:B------:R-:W1:Y:S01]  /*02d0*/  LDC.64 R16, c[0x0][0x398] ;  /* 0x0000e600ff107b82 */ /* 0x000e620000000a00 */
[----:B0-----:R-:W-:-:S06]  /*02e0*/  IMAD.WIDE.U32 R22, R23, 0x4, R20 ;  /* 0x0000000417167825 */ /* 0x001fcc00078e0014 */
[----:B------:R-:W2:Y:S01]  /*02f0*/  LDG.E R22, desc[UR4][R22.64] ;  /* 0x0000000416167981 */ /* 0x000ea2000c1e1900 */
[----:B-1----:R-:W-:-:S06]  /*0300*/  IMAD.WIDE.U32 R18, R13, 0x4, R16 ;  /* 0x000000040d127825 */ /* 0x002fcc00078e0010 */
[----:B------:R-:W2:Y:S01]  /*0310*/  LDG.E R18, desc[UR4][R18.64] ;  /* 0x0000000412127981 */ /* 0x000ea2000c1e1900 */
[----:B------:R-:W-:Y:S01]  /*0320*/  IADD3 R27, PT, PT, R15, -0x2, RZ ;  /* 0xfffffffe0f1b7810 */ /* 0x000fe20007ffe0ff */
[----:B------:R-:W-:-:S06]  /*0330*/  IMAD.WIDE.U32 R28, R4, 0x4, R16 ;  /* 0x00000004041c7825 */ /* 0x000fcc00078e0010 */
[----:B------:R-:W3:Y:S01]  /*0340*/  LDG.E R28, desc[UR4][R28.64] ;  /* 0x000000041c1c7981 */ /* 0x000ee2000c1e1900 */
[----:B--2---:R-:W-:Y:S01]  /*0350*/  FFMA R25, R22, R18, R25 ;  /* 0x0000001216197223 */ /* 0x004fe20000000019 */
[----:B------:R-:W-:Y:S01]  /*0360*/  IMAD.WIDE.U32 R22, R27, 0x4, R20 ;  /* 0x000000041b167825 */ /* 0x000fe200078e0014 */
[----:B------:R-:W-:-:S05]  /*0370*/  IADD3 R27, PT, PT, R15, -0x1, RZ ;  /* 0xffffffff0f1b7810 */ /* 0x000fca0007ffe0ff */
[----:B------:R-:W-:Y:S01]  /*0380*/  IMAD.WIDE.U32 R26, R27, 0x4, R20 ;  /* 0x000000041b1a7825 */ /* 0x000fe200078e0014 */
[----:B------:R-:W3:Y:S04]  /*0390*/  LDG.E R22, desc[UR4][R22.64] ;  /* 0x0000000416167981 */ /* 0x000ee8000c1e1900 */
[----:B------:R0:W2:Y:S02]  /*03a0*/  LDG.E R18, desc[UR4][R26.64] ;  /* 0x000000041a127981 */ /* 0x0000a4000c1e1900 */
[----:B0-----:R-:W-:-:S05]  /*03b0*/  IMAD.WIDE.U32 R26, R11, 0x4, R16 ;  /* 0x000000040b1a7825 */ /* 0x001fca00078e0010 */
[----:B------:R-:W2:Y:S01]  /*03c0*/  LDG.E R19, desc[UR4][R26.64] ;  /* 0x000000041a137981 */ /* 0x000ea2000c1e1900 */
[----:B------:R-:W-:Y:S01]  /*03d0*/  IADD3 R23, PT, PT, R15, 0x1, RZ ;  /* 0x000000010f177810 */ /* 0x000fe20007ffe0ff */
[----:B---3--:R-:W-:-:S04]  /*03e0*/  FFMA R25, R22, R28, R25 ;  /* 0x0000001c16197223 */ /* 0x008fc80000000019 */
[----:B--2---:R-:W-:Y:S01]  /*03f0*/  FFMA R25, R18, R19, R25 ;  /* 0x0000001312197223 */ /* 0x004fe20000000019 */
[----:B------:R-:W-:-:S05]  /*0400*/  IMAD.WIDE.U32 R18, R15, 0x4, R20 ;  /* 0x000000040f127825 */ /* 0x000fca00078e0014 */
[----:B------:R0:W2:Y:S02]  /*0410*/  LDG.E R28, desc[UR4][R18.64] ;  /* 0x00000004121c7981 */ /* 0x0000a4000c1e1900 */
[----:B0-----:R-:W-:-:S04]  /*0420*/  IMAD.WIDE.U32 R18, R23, 0x4, R20 ;  /* 0x0000000417127825 */ /* 0x001fc800078e0014 */
[--C-:B------:R-:W-:Y:S02]  /*0430*/  IMAD.WIDE.U32 R22, R8, 0x4, R16.reuse ;  /* 0x0000000408167825 */ /* 0x100fe400078e0010 */
[----:B------:R-:W3:Y:S04]  /*0440*/  LDG.E R18, desc[UR4][R18.64] ;  /* 0x0000000412127981 */ /* 0x000ee8000c1e1900 */
[----:B------:R0:W2:Y:S02]  /*0450*/  LDG.E R29, desc[UR4][R22.64] ;  /* 0x00000004161d7981 */ /* 0x0000a4000c1e1900 */
[----:B0-----:R-:W-:-:S05]  /*0460*/  IMAD.WIDE.U32 R22, R10, 0x4, R16 ;  /* 0x000000040a167825 */ /* 0x001fca00078e0010 */
[----:B------:R0:W3:Y:S01]  /*0470*/  LDG.E R26, desc[UR4][R22.64] ;  /* 0x00000004161a7981 */ /* 0x0000e2000c1e1900 */
[C---:B------:R-:W-:Y:S02]  /*0480*/  IADD3 R27, PT, PT, R15.reuse, 0x3, RZ ;  /* 0x000000030f1b7810 */ /* 0x040fe40007ffe0ff */
[C---:B0-----:R-:W-:Y:S01]  /*0490*/  IADD3 R23, PT, PT, R15.reuse, 0x4, RZ ;  /* 0x000000040f177810 */ /* 0x041fe20007ffe0ff */
[----:B--2---:R-:W-:Y:S01]  /*04a0*/  FFMA R25, R28, R29, R25 ;  /* 0x0000001d1c197223 */ /* 0x004fe20000000019 */
[----:B------:R-:W-:-:S05]  /*04b0*/  IADD3 R29, PT, PT, R15, 0x2, RZ ;  /* 0x000000020f1d7810 */ /* 0x000fca0007ffe0ff */
[----:B------:R-:W-:-:S06]  /*04c0*/  IMAD.WIDE.U32 R28, R29, 0x4, R20 ;  /* 0x000000041d1c7825 */ /* 0x000fcc00078e0014 */
[----:B------:R-:W2:Y:S01]  /*04d0*/  LDG.E R28, desc[UR4][R28.64] ;  /* 0x000000041c1c7981 */ /* 0x000ea2000c1e1900 */
[----:B---3--:R-:W-:Y:S01]  /*04e0*/  FFMA R25, R18, R26, R25 ;  /* 0x0000001a12197223 */ /* 0x008fe20000000019 */
[----:B------:R-:W-:-:S04]  /*04f0*/  IMAD.WIDE.U32 R18, R12, 0x4, R16 ;  /* 0x000000040c127825 */ /* 0x000fc800078e0010 */
[--C-:B------:R-:W-:Y:S02]  /*0500*/  IMAD.WIDE.U32 R26, R27, 0x4, R20.reuse ;  /* 0x000000041b1a7825 */ /* 0x100fe400078e0014 */
[----:B------:R-:W2:Y:S02]  /*0510*/  LDG.E R18, desc[UR4][R18.64] ;  /* 0x0000000412127981 */ /* 0x000ea4000c1e1900 */
[----:B------:R-:W-:Y:S02]  /*0520*/  IMAD.WIDE.U32 R20, R23, 0x4, R20 ;  /* 0x0000000417147825 */ /* 0x000fe400078e0014 */
[----:B------:R-:W3:Y:S02]  /*0530*/  LDG.E R26, desc[UR4][R26.64] ;  /* 0x000000041a1a7981 */ /* 0x000ee4000c1e1900 */
[--C-:B------:R-:W-:Y:S02]  /*0540*/  IMAD.WIDE.U32 R22, R14, 0x4, R16.reuse ;  /* 0x000000040e167825 */ /* 0x100fe400078e0010 */
[----:B------:R-:W4:Y:S02]  /*0550*/  LDG.E R20, desc[UR4][R20.64] ;  /* 0x0000000414147981 */ /* 0x000f24000c1e1900 */
[----:B------:R-:W-:-:S02]  /*0560*/  IMAD.WIDE.U32 R16, R9, 0x4, R16 ;  /* 0x0000000409107825 */ /* 0x000fc400078e0010 */
[----:B------:R-:W3:Y:S04]  /*0570*/  LDG.E R23, desc[UR4][R22.64] ;  /* 0x0000000416177981 */ /* 0x000ee8000c1e1900 */
[----:B------:R-:W4:Y:S01]  /*0580*/  LDG.E R16, desc[UR4][R16.64] ;  /* 0x0000000410107981 */ /* 0x000f22000c1e1900 */
[----:B------:R-:W-:-:S04]  /*0590*/  IADD3 R24, PT, PT, R24, 0x8, RZ ;  /* 0x0000000818187810 */ /* 0x000fc80007ffe0ff */
[----:B------:R-:W-:Y:S02]  /*05a0*/  ISETP.NE.AND P1, PT, R24, RZ, PT ;  /* 0x000000ff1800720c */ /* 0x000fe40003f25270 */
[----:B------:R-:W-:Y:S02]  /*05b0*/  IADD3 R15, PT, PT, R15, 0x8, RZ ;  /* 0x000000080f0f7810 */ /* 0x000fe40007ffe0ff */
[C---:B------:R-:W-:Y:S02]  /*05c0*/  LEA R4, R5.reuse, R4, 0x3 ;  /* 0x0000000405047211 */ /* 0x040fe400078e18ff */
[C---:B------:R-:W-:Y:S02]  /*05d0*/  LEA R11, R5.reuse, R11, 0x3 ;  /* 0x0000000b050b7211 */ /* 0x040fe400078e18ff */
[C---:B------:R-:W-:Y:S02]  /*05e0*/  LEA R8, R5.reuse, R8, 0x3 ;  /* 0x0000000805087211 */ /* 0x040fe400078e18ff */
[----:B------:R-:W-:-:S02]  /*05f0*/  LEA R10, R5, R10, 0x3 ;  /* 0x0000000a050a7211 */ /* 0x000fc400078e18ff */
[C---:B------:R-:W-:Y:S02]  /*0600*/  LEA R12, R5.reuse, R12, 0x3 ;  /* 0x0000000c050c7211 */ /* 0x040fe400078e18ff */
[C---:B------:R-:W-:Y:S02]  /*0610*/  LEA R14, R5.reuse, R14, 0x3 ;  /* 0x0000000e050e7211 */ /* 0x040fe400078e18ff */
[C---:B------:R-:W-:Y:S02]  /*0620*/  LEA R9, R5.reuse, R9, 0x3 ;  /* 0x0000000905097211 */ /* 0x040fe400078e18ff */
[----:B------:R-:W-:Y:S01]  /*0630*/  LEA R13, R5, R13, 0x3 ;  /* 0x0000000d050d7211 */ /* 0x000fe200078e18ff */
[----:B--2---:R-:W-:-:S04]  /*0640*/  FFMA R25, R28, R18, R25 ;  /* 0x000000121c197223 */ /* 0x004fc80000000019 */
[----:B---3--:R-:W-:-:S04]  /*0650*/  FFMA R25, R26, R23, R25 ;  /* 0x000000171a197223 */ /* 0x008fc80000000019 */
[----:B----4-:R-:W-:Y:S01]  /*0660*/  FFMA R25, R20, R16, R25 ;  /* 0x0000001014197223 */ /* 0x010fe20000000019 */
[----:B------:R-:W-:Y:S06]  /*0670*/  @P1 BRA `(.L_x_2) ;  /* 0xfffffffc000c1947 */ /* 0x000fec000383ffff */
.L_x_1:
[----:B------:R-:W-:Y:S05]  /*0680*/  @!P0 BRA `(.L_x_0) ;  /* 0x0000000400048947 */ /* 0x000fea0003800000 */
[----:B------:R-:W-:Y:S02]  /*0690*/  ISETP.GE.U32.AND P0, PT, R6, 0x4, PT ;  /* 0x000000040600780c */ /* 0x000fe40003f06070 */
[----:B------:R-:W-:-:S04]  /*06a0*/  LOP3.LUT R24, R2, 0x3, RZ, 0xc0, !PT ;  /* 0x0000000302187812 */ /* 0x000fc800078ec0ff */
[----:B------:R-:W-:-:S07]  /*06b0*/  ISETP.NE.AND P1, PT, R24, RZ, PT ;  /* 0x000000ff1800720c */ /* 0x000fce0003f25270 */
[----:B------:R-:W-:Y:S06]  /*06c0*/  @!P0 BRA `(.L_x_3) ;  /* 0x00000000007c8947 */ /* 0x000fec0003800000 */
[----:B------:R-:W0:Y:S01]  /*06d0*/  LDC.64 R8, c[0x0][0x398] ;  /* 0x0000e600ff087b82 */ /* 0x000e220000000a00 */
[----:B------:R-:W-:Y:S02]  /*06e0*/  IMAD R13, R3, R2, R7 ;  /* 0x00000002030d7224 */ /* 0x000fe400078e0207 */
[----:B------:R-:W-:-:S03]  /*06f0*/  IMAD R6, R7, R5, R0 ;  /* 0x0000000507067224 */ /* 0x000fc600078e0200 */
[C---:B------:R-:W-:Y:S02]  /*0700*/  IADD3 R21, PT, PT, R13.reuse, 0x1, RZ ;  /* 0x000000010d157810 */ /* 0x040fe40007ffe0ff */
[----:B------:R-:W1:Y:S01]  /*0710*/  LDC.64 R10, c[0x0][0x390] ;  /* 0x0000e400ff0a7b82 */ /* 0x000e620000000a00 */
[C---:B------:R-:W-:Y:S02]  /*0720*/  IADD3 R15, PT, PT, R13.reuse, 0x2, RZ ;  /* 0x000000020d0f7810 */ /* 0x040fe40007ffe0ff */
[----:B------:R-:W-:Y:S01]  /*0730*/  IADD3 R27, PT, PT, R13, 0x3, RZ ;  /* 0x000000030d1b7810 */ /* 0x000fe20007ffe0ff */
[C---:B0-----:R-:W-:Y:S01]  /*0740*/  IMAD.WIDE.U32 R18, R6.reuse, 0x4, R8 ;  /* 0x0000000406127825 */ /* 0x041fe200078e0008 */
[----:B------:R-:W-:-:S04]  /*0750*/  IADD3 R6, PT, PT, R6, R5, RZ ;  /* 0x0000000506067210 */ /* 0x000fc80007ffe0ff */
[CC--:B------:R-:W-:Y:S01]  /*0760*/  IADD3 R14, PT, PT, R6.reuse, R5.reuse, RZ ;  /* 0x00000005060e7210 */ /* 0x0c0fe20007ffe0ff */
[--C-:B-1----:R-:W-:Y:S01]  /*0770*/  IMAD.WIDE.U32 R22, R13, 0x4, R10.reuse ;  /* 0x000000040d167825 */ /* 0x102fe200078e000a */
[----:B------:R-:W2:Y:S03]  /*0780*/  LDG.E R18, desc[UR4][R18.64] ;  /* 0x0000000412127981 */ /* 0x000ea6000c1e1900 */
[----:B------:R-:W-:Y:S01]  /*0790*/  IMAD.WIDE.U32 R20, R21, 0x4, R10 ;  /* 0x0000000415147825 */ /* 0x000fe200078e000a */
[----:B------:R-:W2:Y:S03]  /*07a0*/  LDG.E R4, desc[UR4][R22.64] ;  /* 0x0000000416047981 */ /* 0x000ea6000c1e1900 */
[----:B------:R-:W-:Y:S01]  /*07b0*/  IMAD.WIDE.U32 R16, R6, 0x4, R8 ;  /* 0x0000000406107825 */ /* 0x000fe200078e0008 */
[----:B------:R-:W-:Y:S01]  /*07c0*/  IADD3 R29, PT, PT, R14, R5, RZ ;  /* 0x000000050e1d7210 */ /* 0x000fe20007ffe0ff */
[----:B------:R-:W3:Y:S02]  /*07d0*/  LDG.E R20, desc[UR4][R20.64] ;  /* 0x0000000414147981 */ /* 0x000ee4000c1e1900 */
[----:B------:R-:W-:-:S02]  /*07e0*/  IMAD.WIDE.U32 R12, R15, 0x4, R10 ;  /* 0x000000040f0c7825 */ /* 0x000fc400078e000a */
[----:B------:R-:W3:Y:S02]  /*07f0*/  LDG.E R17, desc[UR4][R16.64] ;  /* 0x0000000410117981 */ /* 0x000ee4000c1e1900 */
[----:B------:R-:W-:Y:S02]  /*0800*/  IMAD.WIDE.U32 R14, R14, 0x4, R8 ;  /* 0x000000040e0e7825 */ /* 0x000fe400078e0008 */
[----:B------:R-:W4:Y:S02]  /*0810*/  LDG.E R13, desc[UR4][R12.64] ;  /* 0x000000040c0d7981 */ /* 0x000f24000c1e1900 */
[----:B------:R-:W-:Y:S02]  /*0820*/  IMAD.WIDE.U32 R10, R27, 0x4, R10 ;  /* 0x000000041b0a7825 */ /* 0x000fe400078e000a */
[----:B------:R-:W4:Y:S02]  /*0830*/  LDG.E R14, desc[UR4][R14.64] ;  /* 0x000000040e0e7981 */ /* 0x000f24000c1e1900 */
[----:B------:R-:W-:-:S02]  /*0840*/  IMAD.WIDE.U32 R8, R29, 0x4, R8 ;  /* 0x000000041d087825 */ /* 0x000fc400078e0008 */
[----:B------:R-:W5:Y:S04]  /*0850*/  LDG.E R11, desc[UR4][R10.64] ;  /* 0x000000040a0b7981 */ /* 0x000f68000c1e1900 */
[----:B------:R-:W5:Y:S01]  /*0860*/  LDG.E R8, desc[UR4][R8.64] ;  /* 0x0000000408087981 */ /* 0x000f62000c1e1900 */
[----:B------:R-:W-:Y:S01]  /*0870*/  IADD3 R7, PT, PT, R7, 0x4, RZ ;  /* 0x0000000407077810 */ /* 0x000fe20007ffe0ff */
[----:B--2---:R-:W-:-:S04]  /*0880*/  FFMA R25, R4, R18, R25 ;  /* 0x0000001204197223 */ /* 0x004fc80000000019 */
[----:B---3--:R-:W-:-:S04]  /*0890*/  FFMA R20, R20, R17, R25 ;  /* 0x0000001114147223 */ /* 0x008fc80000000019 */
[----:B----4-:R-:W-:-:S04]  /*08a0*/  FFMA R20, R13, R14, R20 ;  /* 0x0000000e0d147223 */ /* 0x010fc80000000014 */
[----:B-----5:R-:W-:-:S07]  /*08b0*/  FFMA R25, R11, R8, R20 ;  /* 0x000000080b197223 */ /* 0x020fce0000000014 */
.L_x_3:
[----:B------:R-:W-:Y:S05]  /*08c0*/  @!P1 BRA `(.L_x_0) ;  /* 0x0000000000749947 */ /* 0x000fea0003800000 */
[----:B------:R-:W0:Y:S01]  /*08d0*/  LDC.64 R16, c[0x0][0x390] ;  /* 0x0000e400ff107b82 */ /* 0x000e220000000a00 */
[----:B------:R-:W-:Y:S02]  /*08e0*/  ISETP.NE.AND P0, PT, R24, 0x1, PT ;  /* 0x000000011800780c */ /* 0x000fe40003f05270 */
[----:B------:R-:W-:-:S04]  /*08f0*/  LOP3.LUT R4, R2, 0x1, RZ, 0xc0, !PT ;  /* 0x0000000102047812 */ /* 0x000fc800078ec0ff */
[----:B------:R-:W-:Y:S01]  /*0900*/  ISETP.NE.U32.AND P1, PT, R4, 0x1, PT ;  /* 0x000000010400780c */ /* 0x000fe20003f25070 */
[----:B------:R-:W1:Y:S06]  /*0910*/  LDC.64 R8, c[0x0][0x398] ;  /* 0x0000e600ff087b82 */ /* 0x000e6c0000000a00 */
[----:B------:R-:W-:Y:S02]  /*0920*/  @P0 IMAD R15, R3, R2, R7 ;  /* 0x00000002030f0224 */ /* 0x000fe400078e0207 */
[----:B------:R-:W2:Y:S01]  /*0930*/  LDC.64 R10, c[0x0][0x390] ;  /* 0x0000e400ff0a7b82 */ /* 0x000ea20000000a00 */
[C---:B------:R-:W-:Y:S01]  /*0940*/  @P0 IMAD R14, R7.reuse, R5, R0 ;  /* 0x00000005070e0224 */ /* 0x040fe200078e0200 */
[----:B------:R-:W-:-:S02]  /*0950*/  @P0 IADD3 R7, PT, PT, R7, 0x2, RZ ;  /* 0x0000000207070810 */ /* 0x000fc40007ffe0ff */
[C---:B------:R-:W-:Y:S02]  /*0960*/  @P0 IADD3 R21, PT, PT, R15.reuse, 0x1, RZ ;  /* 0x000000010f150810 */ /* 0x040fe40007ffe0ff */
[----:B------:R-:W-:Y:S02]  /*0970*/  @P0 IADD3 R23, PT, PT, R14, R5, RZ ;  /* 0x000000050e170210 */ /* 0x000fe40007ffe0ff */
[----:B------:R-:W3:Y:S01]  /*0980*/  LDC.64 R12, c[0x0][0x398] ;  /* 0x0000e600ff0c7b82 */ /* 0x000ee20000000a00 */
[----:B0-----:R-:W-:-:S04]  /*0990*/  @P0 IMAD.WIDE.U32 R18, R15, 0x4, R16 ;  /* 0x000000040f120825 */ /* 0x001fc800078e0010 */
[----:B------:R-:W-:Y:S01]  /*09a0*/  @P0 IMAD.WIDE.U32 R16, R21, 0x4, R16 ;  /* 0x0000000415100825 */ /* 0x000fe200078e0010 */
[----:B------:R-:W4:Y:S03]  /*09b0*/  @P0 LDG.E R4, desc[UR4][R18.64] ;  /* 0x0000000412040981 */ /* 0x000f26000c1e1900 */
[----:B-1----:R-:W-:Y:S02]  /*09c0*/  @P0 IMAD.WIDE.U32 R14, R14, 0x4, R8 ;  /* 0x000000040e0e0825 */ /* 0x002fe400078e0008 */
[----:B------:R-:W5:Y:S02]  /*09d0*/  @P0 LDG.E R17, desc[UR4][R16.64] ;  /* 0x0000000410110981 */ /* 0x000f64000c1e1900 */
[----:B------:R-:W-:Y:S02]  /*09e0*/  @!P1 IMAD R21, R3, R2, R7 ;  /* 0x0000000203159224 */ /* 0x000fe400078e0207 */
[----:B------:R-:W-:Y:S01]  /*09f0*/  @P0 IMAD.WIDE.U32 R8, R23, 0x4, R8 ;  /* 0x0000000417080825 */ /* 0x000fe200078e0008 */
[----:B------:R-:W4:Y:S03]  /*0a00*/  @P0 LDG.E R14, desc[UR4][R14.64] ;  /* 0x000000040e0e0981 */ /* 0x000f26000c1e1900 */
[----:B------:R-:W-:-:S02]  /*0a10*/  @!P1 IMAD R7, R7, R5, R0 ;  /* 0x0000000507079224 */ /* 0x000fc400078e0200 */
[----:B--2---:R-:W-:Y:S01]  /*0a20*/  @!P1 IMAD.WIDE.U32 R10, R21, 0x4, R10 ;  /* 0x00000004150a9825 */ /* 0x004fe200078e000a */
[----:B------:R-:W5:Y:S03]  /*0a30*/  @P0 LDG.E R8, desc[UR4][R8.64] ;  /* 0x0000000408080981 */ /* 0x000f66000c1e1900 */
[----:B---3--:R-:W-:Y:S02]  /*0a40*/  @!P1 IMAD.WIDE.U32 R12, R7, 0x4, R12 ;  /* 0x00000004070c9825 */ /* 0x008fe400078e000c */
[----:B------:R-:W2:Y:S04]  /*0a50*/  @!P1 LDG.E R10, desc[UR4][R10.64] ;  /* 0x000000040a0a9981 */ /* 0x000ea8000c1e1900 */
[----:B------:R-:W2:Y:S01]  /*0a60*/  @!P1 LDG.E R12, desc[UR4][R12.64] ;  /* 0x000000040c0c9981 */ /* 0x000ea2000c1e1900 */
[----:B----4-:R-:W-:-:S04]  /*0a70*/  @P0 FFMA R4, R4, R14, R25 ;  /* 0x0000000e04040223 */ /* 0x010fc80000000019 */
[----:B-----5:R-:W-:-:S04]  /*0a80*/  @P0 FFMA R25, R17, R8, R4 ;  /* 0x0000000811190223 */ /* 0x020fc80000000004 */
[----:B--2---:R-:W-:-:S07]  /*0a90*/  @!P1 FFMA R25, R10, R12, R25 ;  /* 0x0000000c0a199223 */ /* 0x004fce0000000019 */
.L_x_0:
[----:B------:R-:W0:Y:S01]  /*0aa0*/  LDC.64 R6, c[0x0][0x3a8] ;  /* 0x0000ea00ff067b82 */ /* 0x000e220000000a00 */
[----:B------:R-:W-:Y:S01]  /*0ab0*/  IMAD R3, R3, R5, R0 ;  /* 0x0000000503037224 */ /* 0x000fe200078e0200 */
[----:B------:R-:W1:Y:S01]  /*0ac0*/  LDCU UR6, c[0x0][0x3a0] ;  /* 0x00007400ff0677ac */ /* 0x000e620008000800 */
[----:B------:R-:W2:Y:S02]  /*0ad0*/  LDCU UR7, c[0x0][0x38c] ;  /* 0x00007180ff0777ac */ /* 0x000ea40008000800 */
[----:B0-----:R-:W-:-:S05]  /*0ae0*/  IMAD.WIDE.U32 R2, R3, 0x4, R6 ;  /* 0x0000000403027825 */ /* 0x001fca00078e0006 */
[----:B------:R-:W1:Y:S02]  /*0af0*/  LDG.E R0, desc[UR4][R2.64] ;  /* 0x0000000402007981 */ /* 0x000e64000c1e1900 */
[----:B-1----:R-:W-:-:S04]  /*0b00*/  FMUL R0, R0, UR6 ;  /* 0x0000000600007c20 */ /* 0x002fc80008400000 */
[----:B--2---:R-:W-:-:S05]  /*0b10*/  FFMA R25, R25, UR7, R0 ;  /* 0x0000000719197c23 */ /* 0x004fca0008000000 */
[----:B------:R-:W-:Y:S01]  /*0b20*/  STG.E desc[UR4][R2.64], R25 ;  /* 0x0000001902007986 */ /* 0x000fe2000c101904 */
[----:B------:R-:W-:Y:S05]  /*0b30*/  EXIT ;  /* 0x000000000000794d */ /* 0x000fea0003800000 */
.L_x_4:
[----:B------:R-:W-:-:S00]  /*0b40*/  BRA `(.L_x_4) ;  /* 0xfffffffc00fc7947 */ /* 0x000fc0000383ffff */
[----:B------:R-:W-:-:S00]  /*0b50*/  NOP ;  /* 0x0000000000007918 */ /* 0x000fc00000000000 */
        /* <DEDUP_REMOVED lines=10> */
.L_x_5:


//--------------------- .nv.shared.reserved.0     --------------------------
	.section	.nv.shared.reserved.0,"aw",@nobits
	.weak		__nv_reservedSMEM_offset_0_alias
	.size		__nv_reservedSMEM_offset_0_alias, 0, 64
	.other		__nv_reservedSMEM_offset_0_alias,@"STO_CUDA_RESERVED_SHARED STV_DEFAULT"
__nv_reservedSMEM_offset_0_alias:
	.zero		0
	.zero		64


//--------------------- .nv.constant0._Z20sgemm_GMEMcoalescingILj32EEviiifPKfS1_fPf --------------------------
	.section	.nv.constant0._Z20sgemm_GMEMcoalescingILj32EEviiifPKfS1_fPf,"a",@progbits
	.sectionflags	@""
	.align	4
.nv.constant0._Z20sgemm_GMEMcoalescingILj32EEviiifPKfS1_fPf:
	.zero		944


//--------------------- SYMBOLS --------------------------

	.type		.nv.reservedSmem.offset0,@object
	.size		.nv.reservedSmem.offset0,0x4
